//
// Generated by NVIDIA NVVM Compiler
//
// Compiler Build ID: CL-36424714
// Cuda compilation tools, release 13.0, V13.0.88
// Based on NVVM 20.0.0
//

.version 9.0
.target sm_100
.address_size 64

	// .globl	_Z18tensor_mean_kernelPfS_
.global .align 4 .b8 self[256];
.global .align 4 .b8 row_sum[32];
.global .align 4 .b8 total[4];
.global .align 4 .b8 result[4];

.visible .entry _Z18tensor_mean_kernelPfS_(
	.param .u64 .ptr .align 1 _Z18tensor_mean_kernelPfS__param_0,
	.param .u64 .ptr .align 1 _Z18tensor_mean_kernelPfS__param_1
)
{
	.reg .pred 	%p<7>;
	.reg .b32 	%r<11>;
	.reg .b32 	%f<4>;
	.reg .b64 	%rd<18>;

	ld.param.u64 	%rd1, [_Z18tensor_mean_kernelPfS__param_0];
	ld.param.u64 	%rd2, [_Z18tensor_mean_kernelPfS__param_1];
	mov.u32 	%r3, %tid.y;
	mov.u32 	%r4, %ctaid.y;
	mov.u32 	%r5, %ntid.y;
	mad.lo.s32 	%r1, %r4, %r5, %r3;
	mov.u32 	%r6, %tid.x;
	mov.u32 	%r7, %ctaid.x;
	mov.u32 	%r8, %ntid.x;
	mad.lo.s32 	%r2, %r7, %r8, %r6;
	setp.gt.u32 	%p1, %r1, 7;
	setp.gt.s32 	%p2, %r2, 7;
	or.pred  	%p3, %p1, %p2;
	@%p3 bra 	$L__BB0_2;
	cvta.to.global.u64 	%rd3, %rd1;
	shl.b32 	%r9, %r1, 3;
	add.s32 	%r10, %r9, %r2;
	mul.wide.s32 	%rd4, %r10, 4;
	add.s64 	%rd5, %rd3, %rd4;
	ld.global.f32 	%f1, [%rd5];
	mul.wide.u32 	%rd6, %r1, 32;
	mov.u64 	%rd7, self;
	add.s64 	%rd8, %rd7, %rd6;
	mul.wide.s32 	%rd9, %r2, 4;
	add.s64 	%rd10, %rd8, %rd9;
	st.global.f32 	[%rd10], %f1;
$L__BB0_2:
	setp.ne.s32 	%p4, %r1, 0;
	setp.gt.s32 	%p5, %r2, 0;
	or.pred  	%p6, %p4, %p5;
	@%p6 bra 	$L__BB0_4;
	mul.wide.s32 	%rd11, %r2, 4;
	mov.u64 	%rd12, total;
	add.s64 	%rd13, %rd12, %rd11;
	ld.global.f32 	%f2, [%rd13];
	mul.f32 	%f3, %f2, 0f3C800000;
	mov.u64 	%rd14, result;
	add.s64 	%rd15, %rd14, %rd11;
	st.global.f32 	[%rd15], %f3;
	cvta.to.global.u64 	%rd16, %rd2;
	add.s64 	%rd17, %rd16, %rd11;
	st.global.f32 	[%rd17], %f3;
$L__BB0_4:
	ret;

}


// ===== COMPILED SASS (sm_100) =====

	.target	sm_100

	.elftype	@"ET_EXEC"


//--------------------- .note.nv.tkinfo           --------------------------
	.section	.note.nv.tkinfo,"",@"SHT_NOTE"
	.sectionflags	@"SHF_NOTE_NV_TKINFO"
	.tkinfo
        /*0018*/ 	.word	0x00000002
        /*0030*/ 	.string	""
        /*0030*/ 	.string	"ptxas"
        /*0030*/ 	.string	"Cuda compilation tools, release 13.0, V13.0.88"
        /*0030*/ 	.string	"Build cuda_13.0.r13.0/compiler.36424714_0"
        /*0030*/ 	.string	"-arch sm_100 -m 64 "



//--------------------- .note.nv.cuinfo           --------------------------
	.section	.note.nv.cuinfo,"",@"SHT_NOTE"
	.sectionflags	@"SHF_NOTE_NV_CUINFO"
        /*0018*/ 	.short	0x0002
        /*001a*/ 	.short	0x0064
        /*001c*/ 	.short	0x0082
	.zero		2


//--------------------- .nv.info                  --------------------------
	.section	.nv.info,"",@"SHT_CUDA_INFO"
	.align	4


	//----- nvinfo : EIATTR_REGCOUNT
	.align		4
        /*0000*/ 	.byte	0x04, 0x2f
        /*0002*/ 	.short	(.L_5 - .L_4)
	.align		4
.L_4:
        /*0004*/ 	.word	index@(_Z18tensor_mean_kernelPfS_)
        /*0008*/ 	.word	0x0000000e


	//----- nvinfo : EIATTR_FRAME_SIZE
	.align		4
.L_5:
        /*000c*/ 	.byte	0x04, 0x11
        /*000e*/ 	.short	(.L_7 - .L_6)
	.align		4
.L_6:
        /*0010*/ 	.word	index@(_Z18tensor_mean_kernelPfS_)
        /*0014*/ 	.word	0x00000000


	//----- nvinfo : EIATTR_MIN_STACK_SIZE
	.align		4
.L_7:
        /*0018*/ 	.byte	0x04, 0x12
        /*001a*/ 	.short	(.L_9 - .L_8)
	.align		4
.L_8:
        /*001c*/ 	.word	index@(_Z18tensor_mean_kernelPfS_)
        /*0020*/ 	.word	0x00000000
.L_9:


//--------------------- .nv.compat                --------------------------
	.section	.nv.compat,"",@"SHT_CUDA_COMPAT_INFO"
	.align	4
        /*0000*/ 	.byte	0x02, 0x09, 0x00, 0x00, 0x02, 0x02, 0x01, 0x00, 0x02, 0x05, 0x05, 0x00, 0x03, 0x07, 0x01, 0x01
        /*0010*/ 	.byte	0x02, 0x03, 0x00, 0x00, 0x02, 0x06, 0x01, 0x00, 0x04, 0x0b, 0x08, 0x00, 0x09, 0x00, 0x00, 0x00
        /*0020*/ 	.byte	0x00, 0x00, 0x00, 0x00


//--------------------- .nv.info._Z18tensor_mean_kernelPfS_ --------------------------
	.section	.nv.info._Z18tensor_mean_kernelPfS_,"",@"SHT_CUDA_INFO"
	.sectionflags	@""
	.align	4


	//----- nvinfo : EIATTR_CUDA_API_VERSION
	.align		4
        /*0000*/ 	.byte	0x04, 0x37
        /*0002*/ 	.short	(.L_11 - .L_10)
.L_10:
        /*0004*/ 	.word	0x00000082


	//----- nvinfo : EIATTR_KPARAM_INFO
	.align		4
.L_11:
        /*0008*/ 	.byte	0x04, 0x17
        /*000a*/ 	.short	(.L_13 - .L_12)
.L_12:
        /*000c*/ 	.word	0x00000000
        /*0010*/ 	.short	0x0001
        /*0012*/ 	.short	0x0008
        /*0014*/ 	.byte	0x00, 0xf5, 0x21, 0x00


	//----- nvinfo : EIATTR_KPARAM_INFO
	.align		4
.L_13:
        /*0018*/ 	.byte	0x04, 0x17
        /*001a*/ 	.short	(.L_15 - .L_14)
.L_14:
        /*001c*/ 	.word	0x00000000
        /*0020*/ 	.short	0x0000
        /*0022*/ 	.short	0x0000
        /*0024*/ 	.byte	0x00, 0xf5, 0x21, 0x00


	//----- nvinfo : EIATTR_SPARSE_MMA_MASK
	.align		4
.L_15:
        /*0028*/ 	.byte	0x03, 0x50
        /*002a*/ 	.short	0x0000


	//----- nvinfo : EIATTR_MAXREG_COUNT
	.align		4
        /*002c*/ 	.byte	0x03, 0x1b
        /*002e*/ 	.short	0x00ff


	//----- nvinfo : EIATTR_MERCURY_ISA_VERSION
	.align		4
        /*0030*/ 	.byte	0x03, 0x5f
        /*0032*/ 	.short	0x0101


	//----- nvinfo : EIATTR_VRC_CTA_INIT_COUNT
	.align		4
        /*0034*/ 	.byte	0x02, 0x4a
	.zero		1
	.zero		1


	//----- nvinfo : EIATTR_EXIT_INSTR_OFFSETS
	.align		4
        /*0038*/ 	.byte	0x04, 0x1c
        /*003a*/ 	.short	(.L_17 - .L_16)


	//   ....[0]....
.L_16:
        /*003c*/ 	.word	0x00000190


	//   ....[1]....
        /*0040*/ 	.word	0x00000240


	//----- nvinfo : EIATTR_CRS_STACK_SIZE
	.align		4
.L_17:
        /*0044*/ 	.byte	0x04, 0x1e
        /*0046*/ 	.short	(.L_19 - .L_18)
.L_18:
        /*0048*/ 	.word	0x00000000


	//----- nvinfo : EIATTR_CBANK_PARAM_SIZE
	.align		4
.L_19:
        /*004c*/ 	.byte	0x03, 0x19
        /*004e*/ 	.short	0x0010


	//----- nvinfo : EIATTR_PARAM_CBANK
	.align		4
        /*0050*/ 	.byte	0x04, 0x0a
        /*0052*/ 	.short	(.L_21 - .L_20)
	.align		4
.L_20:
        /*0054*/ 	.word	index@(.nv.constant0._Z18tensor_mean_kernelPfS_)
        /*0058*/ 	.short	0x0380
        /*005a*/ 	.short	0x0010


	//----- nvinfo : EIATTR_SW_WAR
	.align		4
.L_21:
        /*005c*/ 	.byte	0x04, 0x36
        /*005e*/ 	.short	(.L_23 - .L_22)
.L_22:
        /*0060*/ 	.word	0x00000008
.L_23:


//--------------------- .nv.callgraph             --------------------------
	.section	.nv.callgraph,"",@"SHT_CUDA_CALLGRAPH"
	.align	4
	.sectionentsize	8
	.align		4
        /*0000*/ 	.word	0x00000000
	.align		4
        /*0004*/ 	.word	0xffffffff
	.align		4
        /*0008*/ 	.word	0x00000000
	.align		4
        /*000c*/ 	.word	0xfffffffe
	.align		4
        /*0010*/ 	.word	0x00000000
	.align		4
        /*0014*/ 	.word	0xfffffffd
	.align		4
        /*0018*/ 	.word	0x00000000
	.align		4
        /*001c*/ 	.word	0xfffffffc


//--------------------- .nv.constant4             --------------------------
	.section	.nv.constant4,"a",@progbits
	.align	8
	.align		8
.nv.constant4:
        /*0000*/ 	.dword	self
	.align		8
        /*0008*/ 	.dword	row_sum
	.align		8
        /*0010*/ 	.dword	total
	.align		8
        /*0018*/ 	.dword	result


//--------------------- .text._Z18tensor_mean_kernelPfS_ --------------------------
	.section	.text._Z18tensor_mean_kernelPfS_,"ax",@progbits
	.align	128
        .global         _Z18tensor_mean_kernelPfS_
        .type           _Z18tensor_mean_kernelPfS_,@function
        .size           _Z18tensor_mean_kernelPfS_,(.L_x_3 - _Z18tensor_mean_kernelPfS_)
        .other          _Z18tensor_mean_kernelPfS_,@"STO_CUDA_ENTRY STV_DEFAULT"
_Z18tensor_mean_kernelPfS_:
.text._Z18tensor_mean_kernelPfS_:
[----:B------:R-:W-:Y:S01]  /*0000*/  LDC R1, c[0x0][0x37c] ;  /* 0x0000df00ff017b82 */ /* 0x000fe20000000800 */
[----:B------:R-:W0:Y:S07]  /*0010*/  S2R R9, SR_TID.X ;  /* 0x0000000000097919 */ /* 0x000e2e0000002100 */
[----:B------:R-:W1:Y:S01]  /*0020*/  LDC R0, c[0x0][0x364] ;  /* 0x0000d900ff007b82 */ /* 0x000e620000000800 */
[----:B------:R-:W-:Y:S01]  /*0030*/  BSSY.RECONVERGENT B0, `(.L_x_0) ;  /* 0x0000015000007945 */ /* 0x000fe20003800200 */
[----:B------:R-:W1:Y:S06]  /*0040*/  S2R R7, SR_TID.Y ;  /* 0x0000000000077919 */ /* 0x000e6c0000002200 */
[----:B------:R-:W0:Y:S08]  /*0050*/  S2UR UR5, SR_CTAID.X ;  /* 0x00000000000579c3 */ /* 0x000e300000002500 */
[----:B------:R-:W0:Y:S08]  /*0060*/  LDC R2, c[0x0][0x360] ;  /* 0x0000d800ff027b82 */ /* 0x000e300000000800 */
[----:B------:R-:W1:Y:S01]  /*0070*/  S2UR UR4, SR_CTAID.Y ;  /* 0x00000000000479c3 */ /* 0x000e620000002600 */
[----:B0-----:R-:W-:-:S05]  /*0080*/  IMAD R9, R2, UR5, R9 ;  /* 0x0000000502097c24 */ /* 0x001fca000f8e0209 */
[C---:B------:R-:W-:Y:S02]  /*0090*/  ISETP.GT.AND P1, PT, R9.reuse, 0x7, PT ;  /* 0x000000070900780c */ /* 0x040fe40003f24270 */
[----:B------:R-:W-:Y:S01]  /*00a0*/  ISETP.GT.AND P0, PT, R9, RZ, PT ;  /* 0x000000ff0900720c */ /* 0x000fe20003f04270 */
[----:B-1----:R-:W-:Y:S01]  /*00b0*/  IMAD R7, R0, UR4, R7 ;  /* 0x0000000400077c24 */ /* 0x002fe2000f8e0207 */
[----:B------:R-:W0:Y:S04]  /*00c0*/  LDCU.64 UR4, c[0x0][0x358] ;  /* 0x00006b00ff0477ac */ /* 0x000e280008000a00 */
[C---:B------:R-:W-:Y:S02]  /*00d0*/  ISETP.GT.U32.OR P1, PT, R7.reuse, 0x7, P1 ;  /* 0x000000070700780c */ /* 0x040fe40000f24470 */
[----:B------:R-:W-:-:S11]  /*00e0*/  ISETP.NE.OR P0, PT, R7, RZ, P0 ;  /* 0x000000ff0700720c */ /* 0x000fd60000705670 */
[----:B------:R-:W-:Y:S05]  /*00f0*/  @P1 BRA `(.L_x_1) ;  /* 0x0000000000201947 */ /* 0x000fea0003800000 */
[----:B------:R-:W1:Y:S01]  /*0100*/  LDC.64 R2, c[0x0][0x380] ;  /* 0x0000e000ff027b82 */ /* 0x000e620000000a00 */
[----:B------:R-:W-:-:S05]  /*0110*/  LEA R5, R7, R9, 0x3 ;  /* 0x0000000907057211 */ /* 0x000fca00078e18ff */
[----:B-1----:R-:W-:Y:S02]  /*0120*/  IMAD.WIDE R2, R5, 0x4, R2 ;  /* 0x0000000405027825 */ /* 0x002fe400078e0202 */
[----:B------:R-:W1:Y:S04]  /*0130*/  LDC.64 R4, c[0x4][RZ] ;  /* 0x01000000ff047b82 */ /* 0x000e680000000a00 */
[----:B0-----:R-:W2:Y:S01]  /*0140*/  LDG.E R3, desc[UR4][R2.64] ;  /* 0x0000000402037981 */ /* 0x001ea2000c1e1900 */
[----:B-1----:R-:W-:-:S04]  /*0150*/  IMAD.WIDE.U32 R4, R7, 0x20, R4 ;  /* 0x0000002007047825 */ /* 0x002fc800078e0004 */
[----:B------:R-:W-:-:S05]  /*0160*/  IMAD.WIDE R4, R9, 0x4, R4 ;  /* 0x0000000409047825 */ /* 0x000fca00078e0204 */
[----:B--2---:R1:W-:Y:S02]  /*0170*/  STG.E desc[UR4][R4.64], R3 ;  /* 0x0000000304007986 */ /* 0x0043e4000c101904 */
.L_x_1:
[----:B0-----:R-:W-:Y:S05]  /*0180*/  BSYNC.RECONVERGENT B0 ;  /* 0x0000000000007941 */ /* 0x001fea0003800200 */
.L_x_0:
[----:B------:R-:W-:Y:S05]  /*0190*/  @P0 EXIT ;  /* 0x000000000000094d */ /* 0x000fea0003800000 */
[----:B-1----:R-:W0:Y:S08]  /*01a0*/  LDC.64 R2, c[0x4][0x10] ;  /* 0x01000400ff027b82 */ /* 0x002e300000000a00 */
[----:B------:R-:W1:Y:S08]  /*01b0*/  LDC.64 R4, c[0x4][0x18] ;  /* 0x01000600ff047b82 */ /* 0x000e700000000a00 */
[----:B------:R-:W2:Y:S01]  /*01c0*/  LDC.64 R6, c[0x0][0x388] ;  /* 0x0000e200ff067b82 */ /* 0x000ea20000000a00 */
[----:B0-----:R-:W-:-:S06]  /*01d0*/  IMAD.WIDE R2, R9, 0x4, R2 ;  /* 0x0000000409027825 */ /* 0x001fcc00078e0202 */
[----:B------:R-:W3:Y:S01]  /*01e0*/  LDG.E R2, desc[UR4][R2.64] ;  /* 0x0000000402027981 */ /* 0x000ee2000c1e1900 */
[----:B-1----:R-:W-:-:S04]  /*01f0*/  IMAD.WIDE R4, R9, 0x4, R4 ;  /* 0x0000000409047825 */ /* 0x002fc800078e0204 */
[----:B--2---:R-:W-:-:S04]  /*0200*/  IMAD.WIDE R6, R9, 0x4, R6 ;  /* 0x0000000409067825 */ /* 0x004fc800078e0206 */
[----:B---3--:R-:W-:-:S05]  /*0210*/  FMUL R11, R2, 0.015625 ;  /* 0x3c800000020b7820 */ /* 0x008fca0000400000 */
[----:B------:R-:W-:Y:S04]  /*0220*/  STG.E desc[UR4][R4.64], R11 ;  /* 0x0000000b04007986 */ /* 0x000fe8000c101904 */
[----:B------:R-:W-:Y:S01]  /*0230*/  STG.E desc[UR4][R6.64], R11 ;  /* 0x0000000b06007986 */ /* 0x000fe2000c101904 */
[----:B------:R-:W-:Y:S05]  /*0240*/  EXIT ;  /* 0x000000000000794d */ /* 0x000fea0003800000 */
.L_x_2:
[----:B------:R-:W-:-:S00]  /*0250*/  BRA `(.L_x_2) ;  /* 0xfffffffc00fc7947 */ /* 0x000fc0000383ffff */
[----:B------:R-:W-:-:S00]  /*0260*/  NOP ;  /* 0x0000000000007918 */ /* 0x000fc00000000000 */
        /* <DEDUP_REMOVED lines=9> */
.L_x_3:


//--------------------- .nv.shared.reserved.0     --------------------------
	.section	.nv.shared.reserved.0,"aw",@nobits
	.weak		__nv_reservedSMEM_offset_0_alias
	.size		__nv_reservedSMEM_offset_0_alias, 0, 64
	.other		__nv_reservedSMEM_offset_0_alias,@"STO_CUDA_RESERVED_SHARED STV_DEFAULT"
__nv_reservedSMEM_offset_0_alias:
	.zero		0
	.zero		64


//--------------------- .nv.global                --------------------------
	.section	.nv.global,"aw",@nobits
	.align	4
.nv.global:
	.type		total,@object
	.size		total,(result - total)
total:
	.zero		4
	.type		result,@object
	.size		result,(row_sum - result)
result:
	.zero		4
	.type		row_sum,@object
	.size		row_sum,(self - row_sum)
row_sum:
	.zero		32
	.type		self,@object
	.size		self,(.L_0 - self)
self:
	.zero		256
.L_0:


//--------------------- .nv.constant0._Z18tensor_mean_kernelPfS_ --------------------------
	.section	.nv.constant0._Z18tensor_mean_kernelPfS_,"a",@progbits
	.sectionflags	@""
	.align	4
.nv.constant0._Z18tensor_mean_kernelPfS_:
	.zero		912


//--------------------- SYMBOLS --------------------------

	.type		.nv.reservedSmem.offset0,@object
	.size		.nv.reservedSmem.offset0,0x4
